//
// Generated by NVIDIA NVVM Compiler
//
// Compiler Build ID: CL-36424714
// Cuda compilation tools, release 13.0, V13.0.88
// Based on NVVM 20.0.0
//

.version 9.0
.target sm_100
.address_size 64

	// .globl	_Z3addPiS_S_S_S_

.visible .entry _Z3addPiS_S_S_S_(
	.param .u64 .ptr .align 1 _Z3addPiS_S_S_S__param_0,
	.param .u64 .ptr .align 1 _Z3addPiS_S_S_S__param_1,
	.param .u64 .ptr .align 1 _Z3addPiS_S_S_S__param_2,
	.param .u64 .ptr .align 1 _Z3addPiS_S_S_S__param_3,
	.param .u64 .ptr .align 1 _Z3addPiS_S_S_S__param_4
)
{
	.reg .pred 	%p<3>;
	.reg .b32 	%r<15>;
	.reg .b64 	%rd<15>;

	ld.param.u64 	%rd1, [_Z3addPiS_S_S_S__param_0];
	ld.param.u64 	%rd2, [_Z3addPiS_S_S_S__param_1];
	ld.param.u64 	%rd3, [_Z3addPiS_S_S_S__param_2];
	ld.param.u64 	%rd5, [_Z3addPiS_S_S_S__param_3];
	ld.param.u64 	%rd4, [_Z3addPiS_S_S_S__param_4];
	cvta.to.global.u64 	%rd6, %rd5;
	mov.u32 	%r4, %tid.y;
	mov.u32 	%r5, %ntid.y;
	mov.u32 	%r6, %ctaid.y;
	mad.lo.s32 	%r1, %r5, %r6, %r4;
	mov.u32 	%r7, %tid.x;
	mov.u32 	%r8, %ntid.x;
	mov.u32 	%r9, %ctaid.x;
	mad.lo.s32 	%r2, %r8, %r9, %r7;
	ld.global.u32 	%r10, [%rd6];
	setp.ge.s32 	%p1, %r1, %r10;
	@%p1 bra 	$L__BB0_3;
	cvta.to.global.u64 	%rd7, %rd4;
	ld.global.u32 	%r3, [%rd7];
	setp.ge.s32 	%p2, %r2, %r3;
	@%p2 bra 	$L__BB0_3;
	mad.lo.s32 	%r11, %r3, %r1, %r2;
	cvta.to.global.u64 	%rd8, %rd1;
	mul.wide.s32 	%rd9, %r11, 4;
	add.s64 	%rd10, %rd8, %rd9;
	ld.global.u32 	%r12, [%rd10];
	cvta.to.global.u64 	%rd11, %rd2;
	add.s64 	%rd12, %rd11, %rd9;
	ld.global.u32 	%r13, [%rd12];
	add.s32 	%r14, %r13, %r12;
	cvta.to.global.u64 	%rd13, %rd3;
	add.s64 	%rd14, %rd13, %rd9;
	st.global.u32 	[%rd14], %r14;
$L__BB0_3:
	ret;

}


// ===== COMPILED SASS (sm_100) =====

	.target	sm_100

	.elftype	@"ET_EXEC"


//--------------------- .note.nv.tkinfo           --------------------------
	.section	.note.nv.tkinfo,"",@"SHT_NOTE"
	.sectionflags	@"SHF_NOTE_NV_TKINFO"
	.tkinfo
        /*0018*/ 	.word	0x00000002
        /*0030*/ 	.string	""
        /*0030*/ 	.string	"ptxas"
        /*0030*/ 	.string	"Cuda compilation tools, release 13.0, V13.0.88"
        /*0030*/ 	.string	"Build cuda_13.0.r13.0/compiler.36424714_0"
        /*0030*/ 	.string	"-arch sm_100 -m 64 "



//--------------------- .note.nv.cuinfo           --------------------------
	.section	.note.nv.cuinfo,"",@"SHT_NOTE"
	.sectionflags	@"SHF_NOTE_NV_CUINFO"
        /*0018*/ 	.short	0x0002
        /*001a*/ 	.short	0x0064
        /*001c*/ 	.short	0x0082
	.zero		2


//--------------------- .nv.info                  --------------------------
	.section	.nv.info,"",@"SHT_CUDA_INFO"
	.align	4


	//----- nvinfo : EIATTR_REGCOUNT
	.align		4
        /*0000*/ 	.byte	0x04, 0x2f
        /*0002*/ 	.short	(.L_1 - .L_0)
	.align		4
.L_0:
        /*0004*/ 	.word	index@(_Z3addPiS_S_S_S_)
        /*0008*/ 	.word	0x0000000c


	//----- nvinfo : EIATTR_FRAME_SIZE
	.align		4
.L_1:
        /*000c*/ 	.byte	0x04, 0x11
        /*000e*/ 	.short	(.L_3 - .L_2)
	.align		4
.L_2:
        /*0010*/ 	.word	index@(_Z3addPiS_S_S_S_)
        /*0014*/ 	.word	0x00000000


	//----- nvinfo : EIATTR_MIN_STACK_SIZE
	.align		4
.L_3:
        /*0018*/ 	.byte	0x04, 0x12
        /*001a*/ 	.short	(.L_5 - .L_4)
	.align		4
.L_4:
        /*001c*/ 	.word	index@(_Z3addPiS_S_S_S_)
        /*0020*/ 	.word	0x00000000
.L_5:


//--------------------- .nv.compat                --------------------------
	.section	.nv.compat,"",@"SHT_CUDA_COMPAT_INFO"
	.align	4
        /*0000*/ 	.byte	0x02, 0x09, 0x00, 0x00, 0x02, 0x02, 0x01, 0x00, 0x02, 0x05, 0x05, 0x00, 0x03, 0x07, 0x01, 0x01
        /*0010*/ 	.byte	0x02, 0x03, 0x00, 0x00, 0x02, 0x06, 0x01, 0x00, 0x04, 0x0b, 0x08, 0x00, 0x09, 0x00, 0x00, 0x00
        /*0020*/ 	.byte	0x00, 0x00, 0x00, 0x00


//--------------------- .nv.info._Z3addPiS_S_S_S_ --------------------------
	.section	.nv.info._Z3addPiS_S_S_S_,"",@"SHT_CUDA_INFO"
	.sectionflags	@""
	.align	4


	//----- nvinfo : EIATTR_CUDA_API_VERSION
	.align		4
        /*0000*/ 	.byte	0x04, 0x37
        /*0002*/ 	.short	(.L_7 - .L_6)
.L_6:
        /*0004*/ 	.word	0x00000082


	//----- nvinfo : EIATTR_KPARAM_INFO
	.align		4
.L_7:
        /*0008*/ 	.byte	0x04, 0x17
        /*000a*/ 	.short	(.L_9 - .L_8)
.L_8:
        /*000c*/ 	.word	0x00000000
        /*0010*/ 	.short	0x0004
        /*0012*/ 	.short	0x0020
        /*0014*/ 	.byte	0x00, 0xf5, 0x21, 0x00


	//----- nvinfo : EIATTR_KPARAM_INFO
	.align		4
.L_9:
        /*0018*/ 	.byte	0x04, 0x17
        /*001a*/ 	.short	(.L_11 - .L_10)
.L_10:
        /*001c*/ 	.word	0x00000000
        /*0020*/ 	.short	0x0003
        /*0022*/ 	.short	0x0018
        /*0024*/ 	.byte	0x00, 0xf5, 0x21, 0x00


	//----- nvinfo : EIATTR_KPARAM_INFO
	.align		4
.L_11:
        /*0028*/ 	.byte	0x04, 0x17
        /*002a*/ 	.short	(.L_13 - .L_12)
.L_12:
        /*002c*/ 	.word	0x00000000
        /*0030*/ 	.short	0x0002
        /*0032*/ 	.short	0x0010
        /*0034*/ 	.byte	0x00, 0xf5, 0x21, 0x00


	//----- nvinfo : EIATTR_KPARAM_INFO
	.align		4
.L_13:
        /*0038*/ 	.byte	0x04, 0x17
        /*003a*/ 	.short	(.L_15 - .L_14)
.L_14:
        /*003c*/ 	.word	0x00000000
        /*0040*/ 	.short	0x0001
        /*0042*/ 	.short	0x0008
        /*0044*/ 	.byte	0x00, 0xf5, 0x21, 0x00


	//----- nvinfo : EIATTR_KPARAM_INFO
	.align		4
.L_15:
        /*0048*/ 	.byte	0x04, 0x17
        /*004a*/ 	.short	(.L_17 - .L_16)
.L_16:
        /*004c*/ 	.word	0x00000000
        /*0050*/ 	.short	0x0000
        /*0052*/ 	.short	0x0000
        /*0054*/ 	.byte	0x00, 0xf5, 0x21, 0x00


	//----- nvinfo : EIATTR_SPARSE_MMA_MASK
	.align		4
.L_17:
        /*0058*/ 	.byte	0x03, 0x50
        /*005a*/ 	.short	0x0000


	//----- nvinfo : EIATTR_MAXREG_COUNT
	.align		4
        /*005c*/ 	.byte	0x03, 0x1b
        /*005e*/ 	.short	0x00ff


	//----- nvinfo : EIATTR_MERCURY_ISA_VERSION
	.align		4
        /*0060*/ 	.byte	0x03, 0x5f
        /*0062*/ 	.short	0x0101


	//----- nvinfo : EIATTR_VRC_CTA_INIT_COUNT
	.align		4
        /*0064*/ 	.byte	0x02, 0x4a
	.zero		1
	.zero		1


	//----- nvinfo : EIATTR_EXIT_INSTR_OFFSETS
	.align		4
        /*0068*/ 	.byte	0x04, 0x1c
        /*006a*/ 	.short	(.L_19 - .L_18)


	//   ....[0]....
.L_18:
        /*006c*/ 	.word	0x000000d0


	//   ....[1]....
        /*0070*/ 	.word	0x00000110


	//   ....[2]....
        /*0074*/ 	.word	0x000001d0


	//----- nvinfo : EIATTR_CBANK_PARAM_SIZE
	.align		4
.L_19:
        /*0078*/ 	.byte	0x03, 0x19
        /*007a*/ 	.short	0x0028


	//----- nvinfo : EIATTR_PARAM_CBANK
	.align		4
        /*007c*/ 	.byte	0x04, 0x0a
        /*007e*/ 	.short	(.L_21 - .L_20)
	.align		4
.L_20:
        /*0080*/ 	.word	index@(.nv.constant0._Z3addPiS_S_S_S_)
        /*0084*/ 	.short	0x0380
        /*0086*/ 	.short	0x0028


	//----- nvinfo : EIATTR_SW_WAR
	.align		4
.L_21:
        /*0088*/ 	.byte	0x04, 0x36
        /*008a*/ 	.short	(.L_23 - .L_22)
.L_22:
        /*008c*/ 	.word	0x00000008
.L_23:


//--------------------- .nv.callgraph             --------------------------
	.section	.nv.callgraph,"",@"SHT_CUDA_CALLGRAPH"
	.align	4
	.sectionentsize	8
	.align		4
        /*0000*/ 	.word	0x00000000
	.align		4
        /*0004*/ 	.word	0xffffffff
	.align		4
        /*0008*/ 	.word	0x00000000
	.align		4
        /*000c*/ 	.word	0xfffffffe
	.align		4
        /*0010*/ 	.word	0x00000000
	.align		4
        /*0014*/ 	.word	0xfffffffd
	.align		4
        /*0018*/ 	.word	0x00000000
	.align		4
        /*001c*/ 	.word	0xfffffffc


//--------------------- .text._Z3addPiS_S_S_S_    --------------------------
	.section	.text._Z3addPiS_S_S_S_,"ax",@progbits
	.align	128
        .global         _Z3addPiS_S_S_S_
        .type           _Z3addPiS_S_S_S_,@function
        .size           _Z3addPiS_S_S_S_,(.L_x_1 - _Z3addPiS_S_S_S_)
        .other          _Z3addPiS_S_S_S_,@"STO_CUDA_ENTRY STV_DEFAULT"
_Z3addPiS_S_S_S_:
.text._Z3addPiS_S_S_S_:
[----:B------:R-:W-:Y:S08]  /*0000*/  LDC R1, c[0x0][0x37c] ;  /* 0x0000df00ff017b82 */ /* 0x000ff00000000800 */
[----:B------:R-:W0:Y:S01]  /*0010*/  LDC.64 R2, c[0x0][0x398] ;  /* 0x0000e600ff027b82 */ /* 0x000e220000000a00 */
[----:B------:R-:W0:Y:S02]  /*0020*/  LDCU.64 UR4, c[0x0][0x358] ;  /* 0x00006b00ff0477ac */ /* 0x000e240008000a00 */
[----:B0-----:R-:W2:Y:S01]  /*0030*/  LDG.E R3, desc[UR4][R2.64] ;  /* 0x0000000402037981 */ /* 0x001ea2000c1e1900 */
[----:B------:R-:W0:Y:S01]  /*0040*/  LDCU UR6, c[0x0][0x364] ;  /* 0x00006c80ff0677ac */ /* 0x000e220008000800 */
[----:B------:R-:W0:Y:S01]  /*0050*/  S2R R0, SR_TID.Y ;  /* 0x0000000000007919 */ /* 0x000e220000002200 */
[----:B------:R-:W1:Y:S01]  /*0060*/  LDCU UR7, c[0x0][0x360] ;  /* 0x00006c00ff0777ac */ /* 0x000e620008000800 */
[----:B------:R-:W0:Y:S01]  /*0070*/  S2R R5, SR_CTAID.Y ;  /* 0x0000000000057919 */ /* 0x000e220000002600 */
[----:B------:R-:W1:Y:S01]  /*0080*/  S2R R7, SR_TID.X ;  /* 0x0000000000077919 */ /* 0x000e620000002100 */
[----:B------:R-:W1:Y:S01]  /*0090*/  S2R R4, SR_CTAID.X ;  /* 0x0000000000047919 */ /* 0x000e620000002500 */
[----:B0-----:R-:W-:-:S02]  /*00a0*/  IMAD R0, R5, UR6, R0 ;  /* 0x0000000605007c24 */ /* 0x001fc4000f8e0200 */
[----:B-1----:R-:W-:-:S03]  /*00b0*/  IMAD R7, R4, UR7, R7 ;  /* 0x0000000704077c24 */ /* 0x002fc6000f8e0207 */
[----:B--2---:R-:W-:-:S13]  /*00c0*/  ISETP.GE.AND P0, PT, R0, R3, PT ;  /* 0x000000030000720c */ /* 0x004fda0003f06270 */
[----:B------:R-:W-:Y:S05]  /*00d0*/  @P0 EXIT ;  /* 0x000000000000094d */ /* 0x000fea0003800000 */
[----:B------:R-:W0:Y:S02]  /*00e0*/  LDC.64 R2, c[0x0][0x3a0] ;  /* 0x0000e800ff027b82 */ /* 0x000e240000000a00 */
[----:B0-----:R-:W2:Y:S02]  /*00f0*/  LDG.E R6, desc[UR4][R2.64] ;  /* 0x0000000402067981 */ /* 0x001ea4000c1e1900 */
[----:B--2---:R-:W-:-:S13]  /*0100*/  ISETP.GE.AND P0, PT, R7, R6, PT ;  /* 0x000000060700720c */ /* 0x004fda0003f06270 */
[----:B------:R-:W-:Y:S05]  /*0110*/  @P0 EXIT ;  /* 0x000000000000094d */ /* 0x000fea0003800000 */
[----:B------:R-:W0:Y:S01]  /*0120*/  LDC.64 R2, c[0x0][0x380] ;  /* 0x0000e000ff027b82 */ /* 0x000e220000000a00 */
[----:B------:R-:W-:-:S07]  /*0130*/  IMAD R9, R0, R6, R7 ;  /* 0x0000000600097224 */ /* 0x000fce00078e0207 */
[----:B------:R-:W1:Y:S08]  /*0140*/  LDC.64 R4, c[0x0][0x388] ;  /* 0x0000e200ff047b82 */ /* 0x000e700000000a00 */
[----:B------:R-:W2:Y:S01]  /*0150*/  LDC.64 R6, c[0x0][0x390] ;  /* 0x0000e400ff067b82 */ /* 0x000ea20000000a00 */
[----:B0-----:R-:W-:-:S06]  /*0160*/  IMAD.WIDE R2, R9, 0x4, R2 ;  /* 0x0000000409027825 */ /* 0x001fcc00078e0202 */
[----:B------:R-:W3:Y:S01]  /*0170*/  LDG.E R2, desc[UR4][R2.64] ;  /* 0x0000000402027981 */ /* 0x000ee2000c1e1900 */
[----:B-1----:R-:W-:-:S06]  /*0180*/  IMAD.WIDE R4, R9, 0x4, R4 ;  /* 0x0000000409047825 */ /* 0x002fcc00078e0204 */
[----:B------:R-:W3:Y:S01]  /*0190*/  LDG.E R5, desc[UR4][R4.64] ;  /* 0x0000000404057981 */ /* 0x000ee2000c1e1900 */
[----:B--2---:R-:W-:Y:S01]  /*01a0*/  IMAD.WIDE R6, R9, 0x4, R6 ;  /* 0x0000000409067825 */ /* 0x004fe200078e0206 */
[----:B---3--:R-:W-:-:S05]  /*01b0*/  IADD3 R9, PT, PT, R2, R5, RZ ;  /* 0x0000000502097210 */ /* 0x008fca0007ffe0ff */
[----:B------:R-:W-:Y:S01]  /*01c0*/  STG.E desc[UR4][R6.64], R9 ;  /* 0x0000000906007986 */ /* 0x000fe2000c101904 */
[----:B------:R-:W-:Y:S05]  /*01d0*/  EXIT ;  /* 0x000000000000794d */ /* 0x000fea0003800000 */
.L_x_0:
[----:B------:R-:W-:-:S00]  /*01e0*/  BRA `(.L_x_0) ;  /* 0xfffffffc00fc7947 */ /* 0x000fc0000383ffff */
[----:B------:R-:W-:-:S00]  /*01f0*/  NOP ;  /* 0x0000000000007918 */ /* 0x000fc00000000000 */
        /* <DEDUP_REMOVED lines=8> */
.L_x_1:


//--------------------- .nv.shared.reserved.0     --------------------------
	.section	.nv.shared.reserved.0,"aw",@nobits
	.weak		__nv_reservedSMEM_offset_0_alias
	.size		__nv_reservedSMEM_offset_0_alias, 0, 64
	.other		__nv_reservedSMEM_offset_0_alias,@"STO_CUDA_RESERVED_SHARED STV_DEFAULT"
__nv_reservedSMEM_offset_0_alias:
	.zero		0
	.zero		64


//--------------------- .nv.constant0._Z3addPiS_S_S_S_ --------------------------
	.section	.nv.constant0._Z3addPiS_S_S_S_,"a",@progbits
	.sectionflags	@""
	.align	4
.nv.constant0._Z3addPiS_S_S_S_:
	.zero		936


//--------------------- SYMBOLS --------------------------

	.type		.nv.reservedSmem.offset0,@object
	.size		.nv.reservedSmem.offset0,0x4
